	.headerflags	@"EF_CUDA_TEXMODE_UNIFIED EF_CUDA_64BIT_ADDRESS EF_CUDA_ACCELERATORS EF_CUDA_SM90 EF_CUDA_VIRTUAL_SM(EF_CUDA_SM90)"
	.elftype	@"ET_EXEC"


//--------------------- .nv.info                  --------------------------
	.section	.nv.info,"",@"SHT_CUDA_INFO"
	.align	4


	//----- nvinfo : EIATTR_REGCOUNT
	.align		4
        /*0000*/ 	.byte	0x04, 0x2f
        /*0002*/ 	.short	(.L_1 - .L_0)
	.align		4
.L_0:
        /*0004*/ 	.word	index@(triton_poi_fused_add_11)
        /*0008*/ 	.word	0x00000017


	//----- nvinfo : EIATTR_MIN_STACK_SIZE
	.align		4
.L_1:
        /*000c*/ 	.byte	0x04, 0x12
        /*000e*/ 	.short	(.L_3 - .L_2)
	.align		4
.L_2:
        /*0010*/ 	.word	index@(triton_poi_fused_add_11)
        /*0014*/ 	.word	0x00000000


	//----- nvinfo : EIATTR_FRAME_SIZE
	.align		4
.L_3:
        /*0018*/ 	.byte	0x04, 0x11
        /*001a*/ 	.short	(.L_5 - .L_4)
	.align		4
.L_4:
        /*001c*/ 	.word	index@(triton_poi_fused_add_11)
        /*0020*/ 	.word	0x00000000


	//----- nvinfo : EIATTR_MIN_STACK_SIZE
	.align		4
.L_5:
        /*0024*/ 	.byte	0x04, 0x12
        /*0026*/ 	.short	(.L_7 - .L_6)
	.align		4
.L_6:
        /*0028*/ 	.word	index@(triton_poi_fused_add_11)
        /*002c*/ 	.word	0x00000000
.L_7:


//--------------------- .nv.info.triton_poi_fused_add_11 --------------------------
	.section	.nv.info.triton_poi_fused_add_11,"",@"SHT_CUDA_INFO"
	.sectionflags	@""
	.align	4


	//----- nvinfo : EIATTR_CUDA_API_VERSION
	.align		4
        /*0000*/ 	.byte	0x04, 0x37
        /*0002*/ 	.short	(.L_9 - .L_8)
.L_8:
        /*0004*/ 	.word	0x0000007c


	//----- nvinfo : EIATTR_KPARAM_INFO
	.align		4
.L_9:
        /*0008*/ 	.byte	0x04, 0x17
        /*000a*/ 	.short	(.L_11 - .L_10)
.L_10:
        /*000c*/ 	.word	0x00000000
        /*0010*/ 	.short	0x0004
        /*0012*/ 	.short	0x001c
        /*0014*/ 	.byte	0x00, 0xf0, 0x11, 0x00


	//----- nvinfo : EIATTR_KPARAM_INFO
	.align		4
.L_11:
        /*0018*/ 	.byte	0x04, 0x17
        /*001a*/ 	.short	(.L_13 - .L_12)
.L_12:
        /*001c*/ 	.word	0x00000000
        /*0020*/ 	.short	0x0003
        /*0022*/ 	.short	0x0018
        /*0024*/ 	.byte	0x00, 0xf0, 0x11, 0x00


	//----- nvinfo : EIATTR_KPARAM_INFO
	.align		4
.L_13:
        /*0028*/ 	.byte	0x04, 0x17
        /*002a*/ 	.short	(.L_15 - .L_14)
.L_14:
        /*002c*/ 	.word	0x00000000
        /*0030*/ 	.short	0x0002
        /*0032*/ 	.short	0x0010
        /*0034*/ 	.byte	0x00, 0xf4, 0x21, 0x00


	//----- nvinfo : EIATTR_KPARAM_INFO
	.align		4
.L_15:
        /*0038*/ 	.byte	0x04, 0x17
        /*003a*/ 	.short	(.L_17 - .L_16)
.L_16:
        /*003c*/ 	.word	0x00000000
        /*0040*/ 	.short	0x0001
        /*0042*/ 	.short	0x0008
        /*0044*/ 	.byte	0x00, 0xf4, 0x21, 0x00


	//----- nvinfo : EIATTR_KPARAM_INFO
	.align		4
.L_17:
        /*0048*/ 	.byte	0x04, 0x17
        /*004a*/ 	.short	(.L_19 - .L_18)
.L_18:
        /*004c*/ 	.word	0x00000000
        /*0050*/ 	.short	0x0000
        /*0052*/ 	.short	0x0000
        /*0054*/ 	.byte	0x00, 0xf4, 0x21, 0x00


	//----- nvinfo : EIATTR_SPARSE_MMA_MASK
	.align		4
.L_19:
        /*0058*/ 	.byte	0x03, 0x50
        /*005a*/ 	.short	0x0000


	//----- nvinfo : EIATTR_MAXREG_COUNT
	.align		4
        /*005c*/ 	.byte	0x03, 0x1b
        /*005e*/ 	.short	0x00ff


	//----- nvinfo : EIATTR_EXIT_INSTR_OFFSETS
	.align		4
        /*0060*/ 	.byte	0x04, 0x1c
        /*0062*/ 	.short	(.L_21 - .L_20)


	//   ....[0]....
.L_20:
        /*0064*/ 	.word	0x00000540


	//   ....[1]....
        /*0068*/ 	.word	0x00000580


	//----- nvinfo : EIATTR_REQNTID
	.align		4
.L_21:
        /*006c*/ 	.byte	0x04, 0x10
        /*006e*/ 	.short	(.L_23 - .L_22)
.L_22:
        /*0070*/ 	.word	0x00000020
        /*0074*/ 	.word	0x00000001
        /*0078*/ 	.word	0x00000001


	//----- nvinfo : EIATTR_CBANK_PARAM_SIZE
	.align		4
.L_23:
        /*007c*/ 	.byte	0x03, 0x19
        /*007e*/ 	.short	0x0020


	//----- nvinfo : EIATTR_PARAM_CBANK
	.align		4
        /*0080*/ 	.byte	0x04, 0x0a
        /*0082*/ 	.short	(.L_25 - .L_24)
	.align		4
.L_24:
        /*0084*/ 	.word	index@(.nv.constant0.triton_poi_fused_add_11)
        /*0088*/ 	.short	0x0210
        /*008a*/ 	.short	0x0020


	//----- nvinfo : EIATTR_SW_WAR
	.align		4
.L_25:
        /*008c*/ 	.byte	0x04, 0x36
        /*008e*/ 	.short	(.L_27 - .L_26)
.L_26:
        /*0090*/ 	.word	0x00000008
.L_27:


//--------------------- .nv.callgraph             --------------------------
	.section	.nv.callgraph,"",@"SHT_CUDA_CALLGRAPH"
	.align	4
	.sectionentsize	8
	.align		4
        /*0000*/ 	.word	0x00000000
	.align		4
        /*0004*/ 	.word	0xffffffff
	.align		4
        /*0008*/ 	.word	0x00000000
	.align		4
        /*000c*/ 	.word	0xfffffffe
	.align		4
        /*0010*/ 	.word	0x00000000
	.align		4
        /*0014*/ 	.word	0xfffffffd
	.align		4
        /*0018*/ 	.word	0x00000000
	.align		4
        /*001c*/ 	.word	0xfffffffc


//--------------------- .text.triton_poi_fused_add_11 --------------------------
	.section	.text.triton_poi_fused_add_11,"ax",@progbits
	.sectionflags	@"SHF_BARRIERS=1"
	.align	128
        .global         triton_poi_fused_add_11
        .type           triton_poi_fused_add_11,@function
        .size           triton_poi_fused_add_11,(.L_x_1 - triton_poi_fused_add_11)
        .other          triton_poi_fused_add_11,@"STO_CUDA_ENTRY STV_DEFAULT"
triton_poi_fused_add_11:
.text.triton_poi_fused_add_11:
[----:B------:R-:W0:Y:S02]  /*0000*/  LDC R1, c[0x0][0x28] ;  /* 0x00000a00ff017b82 */ /* 0x000e240000000800 */
[----:B------:R-:W1:Y:S01]  /*0010*/  S2R R20, SR_TID.X ;  /* 0x0000000000147919 */ /* 0x000e620000002100 */
[----:B------:R-:W2:Y:S01]  /*0020*/  S2UR UR4, SR_CTAID.X ;  /* 0x00000000000479c3 */ /* 0x000ea20000002500 */
[----:B------:R-:W-:Y:S01]  /*0030*/  IMAD.MOV.U32 R19, RZ, RZ, RZ ;  /* 0x000000ffff137224 */ /* 0x000fe200078e00ff */
[----:B------:R-:W-:Y:S01]  /*0040*/  ULDC.64 UR6, c[0x0][0x208] ;  /* 0x0000820000067ab9 */ /* 0x000fe20000000a00 */
[----:B------:R-:W3:Y:S05]  /*0050*/  S2R R4, SR_CTAID.Y ;  /* 0x0000000000047919 */ /* 0x000eea0000002600 */
[----:B------:R-:W4:Y:S08]  /*0060*/  LDC.64 R2, c[0x0][0x210] ;  /* 0x00008400ff027b82 */ /* 0x000f300000000a00 */
[----:B------:R-:W5:Y:S01]  /*0070*/  LDC.64 R6, c[0x0][0x218] ;  /* 0x00008600ff067b82 */ /* 0x000f620000000a00 */
[----:B--2---:R-:W-:Y:S01]  /*0080*/  USHF.L.U32 UR4, UR4, 0x2, URZ ;  /* 0x0000000204047899 */ /* 0x004fe2000800063f */
[----:B-1----:R-:W-:-:S02]  /*0090*/  SHF.R.U32.HI R11, RZ, 0x1, R20 ;  /* 0x00000001ff0b7819 */ /* 0x002fc40000011614 */
[----:B------:R-:W-:Y:S02]  /*00a0*/  SHF.R.U32.HI R10, RZ, 0x1, R20 ;  /* 0x00000001ff0a7819 */ /* 0x000fe40000011614 */
[----:B------:R-:W-:Y:S01]  /*00b0*/  SGXT.U32 R11, R11, 0x2 ;  /* 0x000000020b0b781a */ /* 0x000fe20000000000 */
[----:B---3--:R-:W-:Y:S01]  /*00c0*/  IMAD.SHL.U32 R0, R4, 0x10, RZ ;  /* 0x0000001004007824 */ /* 0x008fe200078e00ff */
[----:B------:R-:W-:Y:S02]  /*00d0*/  SHF.R.S32.HI R8, RZ, 0x1b, R4 ;  /* 0x0000001bff087819 */ /* 0x000fe40000011404 */
[----:B------:R-:W-:Y:S02]  /*00e0*/  LOP3.LUT R5, R11, 0x4, R10, 0xf8, !PT ;  /* 0x000000040b057812 */ /* 0x000fe400078ef80a */
[----:B------:R-:W-:Y:S02]  /*00f0*/  LOP3.LUT R12, R20, 0x1, RZ, 0xc0, !PT ;  /* 0x00000001140c7812 */ /* 0x000fe400078ec0ff */
[----:B------:R-:W-:-:S02]  /*0100*/  LOP3.LUT R5, R5, 0x8, R10, 0xf8, !PT ;  /* 0x0000000805057812 */ /* 0x000fc400078ef80a */
[----:B------:R-:W-:Y:S02]  /*0110*/  SGXT R8, R8, 0x1 ;  /* 0x000000010808781a */ /* 0x000fe40000000200 */
[----:B------:R-:W-:Y:S02]  /*0120*/  LOP3.LUT R5, R5, R0, RZ, 0xfc, !PT ;  /* 0x0000000005057212 */ /* 0x000fe400078efcff */
[----:B------:R-:W-:Y:S02]  /*0130*/  LEA R4, R12, UR4, 0x1 ;  /* 0x000000040c047c11 */ /* 0x000fe4000f8e08ff */
[----:B------:R-:W-:Y:S02]  /*0140*/  LEA.HI R8, R8, R5, RZ, 0x2 ;  /* 0x0000000508087211 */ /* 0x000fe400078f10ff */
[----:B------:R-:W-:Y:S02]  /*0150*/  ISETP.GE.AND P0, PT, R4, 0x4, PT ;  /* 0x000000040400780c */ /* 0x000fe40003f06270 */
[----:B------:R-:W-:-:S02]  /*0160*/  LOP3.LUT R8, R8, 0xfffffffc, RZ, 0xc0, !PT ;  /* 0xfffffffc08087812 */ /* 0x000fc400078ec0ff */
[C---:B------:R-:W-:Y:S02]  /*0170*/  ISETP.GE.AND P1, PT, R5.reuse, 0x10, PT ;  /* 0x000000100500780c */ /* 0x040fe40003f26270 */
[C---:B------:R-:W-:Y:S01]  /*0180*/  ISETP.LT.AND P0, PT, R5.reuse, 0x10, !P0 ;  /* 0x000000100500780c */ /* 0x040fe20004701270 */
[C---:B------:R-:W-:Y:S02]  /*0190*/  IMAD.IADD R9, R5.reuse, 0x1, -R8 ;  /* 0x0000000105097824 */ /* 0x040fe400078e0a08 */
[----:B------:R-:W-:Y:S02]  /*01a0*/  IMAD R5, R5, 0x4, R4 ;  /* 0x0000000405057824 */ /* 0x000fe400078e0204 */
[----:B-----5:R-:W-:Y:S02]  /*01b0*/  IMAD.WIDE R6, R9, 0x4, R6 ;  /* 0x0000000409067825 */ /* 0x020fe400078e0206 */
[----:B------:R-:W1:Y:S02]  /*01c0*/  LDC.64 R8, c[0x0][0x220] ;  /* 0x00008800ff087b82 */ /* 0x000e640000000a00 */
[----:B----4-:R-:W-:Y:S01]  /*01d0*/  IMAD.WIDE R2, R5, 0x4, R2 ;  /* 0x0000000405027825 */ /* 0x010fe200078e0202 */
[----:B------:R-:W-:Y:S01]  /*01e0*/  CS2R R4, SRZ ;  /* 0x0000000000047805 */ /* 0x000fe2000001ff00 */
[----:B------:R2:W3:Y:S05]  /*01f0*/  @!P1 LDG.E.EL R19, desc[UR6][R6.64] ;  /* 0x0000000606139981 */ /* 0x0004ea000c2e1900 */
[----:B------:R-:W3:Y:S01]  /*0200*/  @P0 LDG.E.EL.64 R4, desc[UR6][R2.64] ;  /* 0x0000000602040981 */ /* 0x000ee2000c2e1b00 */
[----:B------:R-:W-:-:S05]  /*0210*/  IMAD.SHL.U32 R13, R20, 0x2, RZ ;  /* 0x00000002140d7824 */ /* 0x000fca00078e00ff */
[----:B------:R-:W-:-:S04]  /*0220*/  LOP3.LUT R0, R0, 0xe, R13, 0xf8, !PT ;  /* 0x0000000e00007812 */ /* 0x000fc800078ef80d */
[----:B------:R-:W-:Y:S02]  /*0230*/  SHF.R.S32.HI R15, RZ, 0x1f, R0 ;  /* 0x0000001fff0f7819 */ /* 0x000fe40000011400 */
[----:B------:R-:W-:Y:S02]  /*0240*/  SHF.R.U32.HI R14, RZ, 0x3, R20 ;  /* 0x00000003ff0e7819 */ /* 0x000fe40000011614 */
[----:B------:R-:W-:Y:S02]  /*0250*/  LEA.HI R16, R15, R0, RZ, 0x2 ;  /* 0x000000000f107211 */ /* 0x000fe400078f10ff */
[----:B------:R-:W-:Y:S02]  /*0260*/  SGXT.U32 R14, R14, 0x2 ;  /* 0x000000020e0e781a */ /* 0x000fe40000000000 */
[C---:B------:R-:W-:Y:S01]  /*0270*/  LOP3.LUT R17, R16.reuse, 0xfffffffc, RZ, 0xc0, !PT ;  /* 0xfffffffc10117812 */ /* 0x040fe200078ec0ff */
[----:B------:R-:W-:Y:S01]  /*0280*/  IMAD.SHL.U32 R16, R16, 0x4, RZ ;  /* 0x0000000410107824 */ /* 0x000fe200078e00ff */
[----:B------:R-:W-:-:S03]  /*0290*/  LOP3.LUT R15, R14, UR4, RZ, 0xfc, !PT ;  /* 0x000000040e0f7c12 */ /* 0x000fc6000f8efcff */
[----:B------:R-:W-:Y:S01]  /*02a0*/  IMAD.IADD R18, R0, 0x1, -R17 ;  /* 0x0000000100127824 */ /* 0x000fe200078e0a11 */
[C---:B------:R-:W-:Y:S02]  /*02b0*/  ISETP.GE.AND P1, PT, R15.reuse, 0x4, PT ;  /* 0x000000040f00780c */ /* 0x040fe40003f26270 */
[----:B--2---:R-:W-:Y:S01]  /*02c0*/  LOP3.LUT R7, R16, 0xfffffff0, RZ, 0xc0, !PT ;  /* 0xfffffff010077812 */ /* 0x004fe200078ec0ff */
[----:B------:R-:W-:Y:S01]  /*02d0*/  IMAD R18, R15, 0x4, R18 ;  /* 0x000000040f127824 */ /* 0x000fe200078e0212 */
[----:B------:R-:W-:-:S03]  /*02e0*/  ISETP.LT.AND P1, PT, R0, 0x10, !P1 ;  /* 0x000000100000780c */ /* 0x000fc60004f21270 */
[----:B------:R-:W-:-:S04]  /*02f0*/  IMAD.IADD R7, R18, 0x1, R7 ;  /* 0x0000000112077824 */ /* 0x000fc800078e0207 */
[----:B-1----:R-:W-:Y:S01]  /*0300*/  IMAD.WIDE R8, R7, 0x4, R8 ;  /* 0x0000000407087825 */ /* 0x002fe200078e0208 */
[----:B------:R-:W-:-:S06]  /*0310*/  CS2R R6, SRZ ;  /* 0x0000000000067805 */ /* 0x000fcc000001ff00 */
[----:B------:R1:W2:Y:S01]  /*0320*/  @P1 LDG.E.EL.64 R6, desc[UR6][R8.64] ;  /* 0x0000000608061981 */ /* 0x0002a2000c2e1b00 */
[----:B------:R-:W4:Y:S01]  /*0330*/  S2UR UR5, SR_CgaCtaId ;  /* 0x00000000000579c3 */ /* 0x000f220000008800 */
[----:B------:R-:W-:Y:S01]  /*0340*/  IMAD.SHL.U32 R0, R12, 0x20, RZ ;  /* 0x000000200c007824 */ /* 0x000fe200078e00ff */
[----:B------:R-:W-:-:S04]  /*0350*/  UMOV UR4, 0x400 ;  /* 0x0000040000047882 */ /* 0x000fc80000000000 */
[----:B------:R-:W-:-:S04]  /*0360*/  LOP3.LUT R11, R0, R11, RZ, 0xfc, !PT ;  /* 0x0000000b000b7212 */ /* 0x000fc800078efcff */
[----:B------:R-:W-:-:S04]  /*0370*/  LOP3.LUT R11, R11, 0x4, R10, 0xf8, !PT ;  /* 0x000000040b0b7812 */ /* 0x000fc800078ef80a */
[----:B------:R-:W-:Y:S01]  /*0380*/  LOP3.LUT R11, R11, 0x8, R10, 0xf8, !PT ;  /* 0x000000080b0b7812 */ /* 0x000fe200078ef80a */
[----:B----4-:R-:W-:-:S06]  /*0390*/  UPRMT UR4, UR5, 0x654, UR4 ;  /* 0x0000065405047896 */ /* 0x010fcc0008000004 */
[----:B------:R-:W-:Y:S02]  /*03a0*/  LEA R12, R12, UR4, 0x4 ;  /* 0x000000040c0c7c11 */ /* 0x000fe4000f8e20ff */
[----:B------:R-:W-:-:S03]  /*03b0*/  LEA.HI R0, R0, UR4, RZ, 0x1f ;  /* 0x0000000400007c11 */ /* 0x000fc6000f8ff8ff */
[C---:B-1----:R-:W-:Y:S02]  /*03c0*/  IMAD R9, R11.reuse, 0x4, R12 ;  /* 0x000000040b097824 */ /* 0x042fe400078e020c */
[----:B------:R-:W-:Y:S02]  /*03d0*/  IMAD R0, R11, 0x4, R0 ;  /* 0x000000040b007824 */ /* 0x000fe400078e0200 */
[C---:B------:R-:W-:Y:S01]  /*03e0*/  IMAD.SHL.U32 R15, R20.reuse, 0x8, RZ ;  /* 0x00000008140f7824 */ /* 0x040fe200078e00ff */
[----:B------:R-:W-:-:S04]  /*03f0*/  LOP3.LUT R8, R20, 0x18, RZ, 0xc0, !PT ;  /* 0x0000001814087812 */ /* 0x000fc800078ec0ff */
[----:B------:R-:W-:-:S04]  /*0400*/  LOP3.LUT R11, R15, 0xf8, RZ, 0xc0, !PT ;  /* 0x000000f80f0b7812 */ /* 0x000fc800078ec0ff */
[----:B------:R-:W-:Y:S02]  /*0410*/  IADD3 R8, R11, UR4, R8 ;  /* 0x000000040b087c10 */ /* 0x000fe4000fffe008 */
[----:B------:R-:W-:Y:S02]  /*0420*/  LOP3.LUT R10, R15, 0x38, RZ, 0xc0, !PT ;  /* 0x000000380f0a7812 */ /* 0x000fe400078ec0ff */
[----:B------:R-:W-:-:S03]  /*0430*/  LOP3.LUT R14, R14, 0x38, R15, 0xf8, !PT ;  /* 0x000000380e0e7812 */ /* 0x000fc600078ef80f */
[----:B------:R-:W-:-:S04]  /*0440*/  VIADD R15, R10, UR4 ;  /* 0x000000040a0f7c36 */ /* 0x000fc80008000000 */
[----:B------:R-:W-:Y:S01]  /*0450*/  IMAD R14, R14, 0x4, R15 ;  /* 0x000000040e0e7824 */ /* 0x000fe200078e020f */
[----:B------:R-:W-:-:S04]  /*0460*/  LOP3.LUT R10, R13, 0x3c, RZ, 0xc0, !PT ;  /* 0x0000003c0d0a7812 */ /* 0x000fc800078ec0ff */
[----:B------:R-:W-:Y:S01]  /*0470*/  IADD3 R10, R11, UR4, R10 ;  /* 0x000000040b0a7c10 */ /* 0x000fe2000fffe00a */
[C---:B---3--:R-:W-:Y:S01]  /*0480*/  FADD R4, R19.reuse, R4 ;  /* 0x0000000413047221 */ /* 0x048fe20000000000 */
[----:B------:R-:W-:-:S04]  /*0490*/  FADD R5, R19, R5 ;  /* 0x0000000513057221 */ /* 0x000fc80000000000 */
[----:B------:R-:W-:Y:S04]  /*04a0*/  STS [R9], R4 ;  /* 0x0000000409007388 */ /* 0x000fe80000000800 */
[----:B------:R-:W-:Y:S01]  /*04b0*/  STS [R0+0x48], R5 ;  /* 0x0000480500007388 */ /* 0x000fe20000000800 */
[----:B------:R-:W-:Y:S06]  /*04c0*/  BAR.SYNC.DEFER_BLOCKING 0x0 ;  /* 0x0000000000007b1d */ /* 0x000fec0000010000 */
[----:B------:R-:W2:Y:S02]  /*04d0*/  LDS.64 R16, [R8] ;  /* 0x0000000008107984 */ /* 0x000ea40000000a00 */
[----:B--2---:R-:W-:Y:S01]  /*04e0*/  FADD R6, R16, R6 ;  /* 0x0000000610067221 */ /* 0x004fe20000000000 */
[----:B------:R-:W-:Y:S01]  /*04f0*/  BAR.SYNC.DEFER_BLOCKING 0x0 ;  /* 0x0000000000007b1d */ /* 0x000fe20000010000 */
[----:B------:R-:W-:-:S05]  /*0500*/  FADD R7, R17, R7 ;  /* 0x0000000711077221 */ /* 0x000fca0000000000 */
[----:B------:R1:W-:Y:S04]  /*0510*/  STS [R14], R6 ;  /* 0x000000060e007388 */ /* 0x0003e80000000800 */
[----:B------:R1:W-:Y:S01]  /*0520*/  STS [R14+0x14], R7 ;  /* 0x000014070e007388 */ /* 0x0003e20000000800 */
[----:B------:R-:W-:Y:S06]  /*0530*/  BAR.SYNC.DEFER_BLOCKING 0x0 ;  /* 0x0000000000007b1d */ /* 0x000fec0000010000 */
[----:B-1----:R-:W-:Y:S05]  /*0540*/  @!P0 EXIT ;  /* 0x000000000000894d */ /* 0x002fea0003800000 */
[----:B------:R-:W-:Y:S04]  /*0550*/  LDS R4, [R10] ;  /* 0x000000000a047984 */ /* 0x000fe80000000800 */
[----:B------:R-:W0:Y:S04]  /*0560*/  LDS R5, [R10+0x4] ;  /* 0x000004000a057984 */ /* 0x000e280000000800 */
[----:B0-----:R-:W-:Y:S01]  /*0570*/  STG.E.64 desc[UR6][R2.64], R4 ;  /* 0x0000000402007986 */ /* 0x001fe2000c101b06 */
[----:B------:R-:W-:Y:S05]  /*0580*/  EXIT ;  /* 0x000000000000794d */ /* 0x000fea0003800000 */
.L_x_0:
[----:B------:R-:W-:-:S00]  /*0590*/  BRA `(.L_x_0) ;  /* 0xfffffffc00fc7947 */ /* 0x000fc0000383ffff */
[----:B------:R-:W-:-:S00]  /*05a0*/  NOP ;  /* 0x0000000000007918 */ /* 0x000fc00000000000 */
        /* <DEDUP_REMOVED lines=13> */
.L_x_1:


//--------------------- .nv.shared.triton_poi_fused_add_11 --------------------------
	.section	.nv.shared.triton_poi_fused_add_11,"aw",@nobits
	.sectionflags	@""
	.align	16
	.zero		1024


//--------------------- .nv.constant0.triton_poi_fused_add_11 --------------------------
	.section	.nv.constant0.triton_poi_fused_add_11,"a",@progbits
	.sectionflags	@""
	.align	4
.nv.constant0.triton_poi_fused_add_11:
	.zero		560
